	.headerflags	@"EF_CUDA_TEXMODE_UNIFIED EF_CUDA_64BIT_ADDRESS EF_CUDA_ACCELERATORS EF_CUDA_SM90 EF_CUDA_VIRTUAL_SM(EF_CUDA_SM90)"
	.elftype	@"ET_EXEC"


//--------------------- .nv.info                  --------------------------
	.section	.nv.info,"",@"SHT_CUDA_INFO"
	.align	4


	//----- nvinfo : EIATTR_REGCOUNT
	.align		4
        /*0000*/ 	.byte	0x04, 0x2f
        /*0002*/ 	.short	(.L_1 - .L_0)
	.align		4
.L_0:
        /*0004*/ 	.word	index@(triton_poi_fused_convolution_3)
        /*0008*/ 	.word	0x0000000c


	//----- nvinfo : EIATTR_MIN_STACK_SIZE
	.align		4
.L_1:
        /*000c*/ 	.byte	0x04, 0x12
        /*000e*/ 	.short	(.L_3 - .L_2)
	.align		4
.L_2:
        /*0010*/ 	.word	index@(triton_poi_fused_convolution_3)
        /*0014*/ 	.word	0x00000000


	//----- nvinfo : EIATTR_FRAME_SIZE
	.align		4
.L_3:
        /*0018*/ 	.byte	0x04, 0x11
        /*001a*/ 	.short	(.L_5 - .L_4)
	.align		4
.L_4:
        /*001c*/ 	.word	index@(triton_poi_fused_convolution_3)
        /*0020*/ 	.word	0x00000000


	//----- nvinfo : EIATTR_MIN_STACK_SIZE
	.align		4
.L_5:
        /*0024*/ 	.byte	0x04, 0x12
        /*0026*/ 	.short	(.L_7 - .L_6)
	.align		4
.L_6:
        /*0028*/ 	.word	index@(triton_poi_fused_convolution_3)
        /*002c*/ 	.word	0x00000000
.L_7:


//--------------------- .nv.info.triton_poi_fused_convolution_3 --------------------------
	.section	.nv.info.triton_poi_fused_convolution_3,"",@"SHT_CUDA_INFO"
	.sectionflags	@""
	.align	4


	//----- nvinfo : EIATTR_CUDA_API_VERSION
	.align		4
        /*0000*/ 	.byte	0x04, 0x37
        /*0002*/ 	.short	(.L_9 - .L_8)
.L_8:
        /*0004*/ 	.word	0x0000007c


	//----- nvinfo : EIATTR_KPARAM_INFO
	.align		4
.L_9:
        /*0008*/ 	.byte	0x04, 0x17
        /*000a*/ 	.short	(.L_11 - .L_10)
.L_10:
        /*000c*/ 	.word	0x00000000
        /*0010*/ 	.short	0x0002
        /*0012*/ 	.short	0x0010
        /*0014*/ 	.byte	0x00, 0xf0, 0x11, 0x00


	//----- nvinfo : EIATTR_KPARAM_INFO
	.align		4
.L_11:
        /*0018*/ 	.byte	0x04, 0x17
        /*001a*/ 	.short	(.L_13 - .L_12)
.L_12:
        /*001c*/ 	.word	0x00000000
        /*0020*/ 	.short	0x0001
        /*0022*/ 	.short	0x0008
        /*0024*/ 	.byte	0x00, 0xf4, 0x21, 0x00


	//----- nvinfo : EIATTR_KPARAM_INFO
	.align		4
.L_13:
        /*0028*/ 	.byte	0x04, 0x17
        /*002a*/ 	.short	(.L_15 - .L_14)
.L_14:
        /*002c*/ 	.word	0x00000000
        /*0030*/ 	.short	0x0000
        /*0032*/ 	.short	0x0000
        /*0034*/ 	.byte	0x00, 0xf4, 0x21, 0x00


	//----- nvinfo : EIATTR_SPARSE_MMA_MASK
	.align		4
.L_15:
        /*0038*/ 	.byte	0x03, 0x50
        /*003a*/ 	.short	0x0000


	//----- nvinfo : EIATTR_MAXREG_COUNT
	.align		4
        /*003c*/ 	.byte	0x03, 0x1b
        /*003e*/ 	.short	0x00ff


	//----- nvinfo : EIATTR_EXIT_INSTR_OFFSETS
	.align		4
        /*0040*/ 	.byte	0x04, 0x1c
        /*0042*/ 	.short	(.L_17 - .L_16)


	//   ....[0]....
.L_16:
        /*0044*/ 	.word	0x000001c0


	//   ....[1]....
        /*0048*/ 	.word	0x000001e0


	//----- nvinfo : EIATTR_REQNTID
	.align		4
.L_17:
        /*004c*/ 	.byte	0x04, 0x10
        /*004e*/ 	.short	(.L_19 - .L_18)
.L_18:
        /*0050*/ 	.word	0x00000080
        /*0054*/ 	.word	0x00000001
        /*0058*/ 	.word	0x00000001


	//----- nvinfo : EIATTR_CBANK_PARAM_SIZE
	.align		4
.L_19:
        /*005c*/ 	.byte	0x03, 0x19
        /*005e*/ 	.short	0x0014


	//----- nvinfo : EIATTR_PARAM_CBANK
	.align		4
        /*0060*/ 	.byte	0x04, 0x0a
        /*0062*/ 	.short	(.L_21 - .L_20)
	.align		4
.L_20:
        /*0064*/ 	.word	index@(.nv.constant0.triton_poi_fused_convolution_3)
        /*0068*/ 	.short	0x0210
        /*006a*/ 	.short	0x0014


	//----- nvinfo : EIATTR_SW_WAR
	.align		4
.L_21:
        /*006c*/ 	.byte	0x04, 0x36
        /*006e*/ 	.short	(.L_23 - .L_22)
.L_22:
        /*0070*/ 	.word	0x00000008
.L_23:


//--------------------- .nv.callgraph             --------------------------
	.section	.nv.callgraph,"",@"SHT_CUDA_CALLGRAPH"
	.align	4
	.sectionentsize	8
	.align		4
        /*0000*/ 	.word	0x00000000
	.align		4
        /*0004*/ 	.word	0xffffffff
	.align		4
        /*0008*/ 	.word	0x00000000
	.align		4
        /*000c*/ 	.word	0xfffffffe
	.align		4
        /*0010*/ 	.word	0x00000000
	.align		4
        /*0014*/ 	.word	0xfffffffd
	.align		4
        /*0018*/ 	.word	0x00000000
	.align		4
        /*001c*/ 	.word	0xfffffffc


//--------------------- .text.triton_poi_fused_convolution_3 --------------------------
	.section	.text.triton_poi_fused_convolution_3,"ax",@progbits
	.align	128
        .global         triton_poi_fused_convolution_3
        .type           triton_poi_fused_convolution_3,@function
        .size           triton_poi_fused_convolution_3,(.L_x_1 - triton_poi_fused_convolution_3)
        .other          triton_poi_fused_convolution_3,@"STO_CUDA_ENTRY STV_DEFAULT"
triton_poi_fused_convolution_3:
.text.triton_poi_fused_convolution_3:
[----:B------:R-:W0:Y:S02]  /*0000*/  LDC R1, c[0x0][0x28] ;  /* 0x00000a00ff017b82 */ /* 0x000e240000000800 */
[----:B------:R-:W1:Y:S01]  /*0010*/  S2R R0, SR_TID.X ;  /* 0x0000000000007919 */ /* 0x000e620000002100 */
[----:B------:R-:W2:Y:S01]  /*0020*/  LDC.64 R2, c[0x0][0x210] ;  /* 0x00008400ff027b82 */ /* 0x000ea20000000a00 */
[----:B------:R-:W-:Y:S01]  /*0030*/  ULDC.64 UR4, c[0x0][0x208] ;  /* 0x0000820000047ab9 */ /* 0x000fe20000000a00 */
[----:B------:R-:W3:Y:S06]  /*0040*/  S2R R7, SR_CTAID.X ;  /* 0x0000000000077919 */ /* 0x000eec0000002500 */
[----:B------:R-:W4:Y:S01]  /*0050*/  LDC.64 R4, c[0x0][0x218] ;  /* 0x00008600ff047b82 */ /* 0x000f220000000a00 */
[----:B-1----:R-:W-:Y:S01]  /*0060*/  IMAD.SHL.U32 R0, R0, 0x2, RZ ;  /* 0x0000000200007824 */ /* 0x002fe200078e00ff */
[----:B---3--:R-:W-:-:S04]  /*0070*/  SHF.R.S32.HI R6, RZ, 0x17, R7 ;  /* 0x00000017ff067819 */ /* 0x008fc80000011407 */
[----:B------:R-:W-:Y:S02]  /*0080*/  LOP3.LUT R0, R0, 0xfe, RZ, 0xc0, !PT ;  /* 0x000000fe00007812 */ /* 0x000fe400078ec0ff */
[----:B------:R-:W-:-:S03]  /*0090*/  SGXT R6, R6, 0x1 ;  /* 0x000000010606781a */ /* 0x000fc60000000200 */
[----:B------:R-:W-:-:S04]  /*00a0*/  IMAD R7, R7, 0x100, R0 ;  /* 0x0000010007077824 */ /* 0x000fc800078e0200 */
[C---:B--2---:R-:W-:Y:S01]  /*00b0*/  IMAD.WIDE R2, R7.reuse, 0x4, R2 ;  /* 0x0000000407027825 */ /* 0x044fe200078e0202 */
[----:B------:R-:W-:Y:S02]  /*00c0*/  LEA.HI R6, R6, R7, RZ, 0x2 ;  /* 0x0000000706067211 */ /* 0x000fe400078f10ff */
[----:B------:R-:W-:Y:S02]  /*00d0*/  ISETP.GE.AND P0, PT, R7, 0x200, PT ;  /* 0x000002000700780c */ /* 0x000fe40003f06270 */
[--C-:B------:R-:W-:Y:S02]  /*00e0*/  SHF.R.S32.HI R0, RZ, 0x2, R6.reuse ;  /* 0x00000002ff007819 */ /* 0x100fe40000011406 */
[----:B------:R-:W-:Y:S02]  /*00f0*/  SHF.R.S32.HI R9, RZ, 0x1f, R6 ;  /* 0x0000001fff097819 */ /* 0x000fe40000011406 */
[----:B------:R-:W-:Y:S02]  /*0100*/  CS2R R6, SRZ ;  /* 0x0000000000067805 */ /* 0x000fe4000001ff00 */
[----:B------:R-:W-:-:S04]  /*0110*/  LEA.HI R9, R9, R0, RZ, 0x5 ;  /* 0x0000000009097211 */ /* 0x000fc800078f28ff */
[----:B------:R-:W-:Y:S01]  /*0120*/  LOP3.LUT R9, R9, 0xffffffe0, RZ, 0xc0, !PT ;  /* 0xffffffe009097812 */ /* 0x000fe200078ec0ff */
[----:B------:R-:W2:Y:S04]  /*0130*/  @!P0 LDG.E.64 R6, desc[UR4][R2.64] ;  /* 0x0000000402068981 */ /* 0x000ea8000c1e1b00 */
[----:B------:R-:W-:Y:S02]  /*0140*/  IMAD.IADD R9, R0, 0x1, -R9 ;  /* 0x0000000100097824 */ /* 0x000fe400078e0a09 */
[----:B------:R-:W-:Y:S02]  /*0150*/  IMAD.MOV.U32 R0, RZ, RZ, RZ ;  /* 0x000000ffff007224 */ /* 0x000fe400078e00ff */
[----:B----4-:R-:W-:-:S04]  /*0160*/  IMAD.WIDE R4, R9, 0x4, R4 ;  /* 0x0000000409047825 */ /* 0x010fc800078e0204 */
[----:B------:R-:W-:Y:S01]  /*0170*/  IMAD.MOV.U32 R9, RZ, RZ, RZ ;  /* 0x000000ffff097224 */ /* 0x000fe200078e00ff */
[----:B------:R-:W2:Y:S05]  /*0180*/  @!P0 LDG.E.EL R0, desc[UR4][R4.64] ;  /* 0x0000000404008981 */ /* 0x000eaa000c2e1900 */
[----:B------:R-:W3:Y:S01]  /*0190*/  @!P0 LDG.E.EL R9, desc[UR4][R4.64] ;  /* 0x0000000404098981 */ /* 0x000ee2000c2e1900 */
[----:B--2---:R-:W-:Y:S01]  /*01a0*/  FADD R7, R0, R7 ;  /* 0x0000000700077221 */ /* 0x004fe20000000000 */
[----:B---3--:R-:W-:Y:S01]  /*01b0*/  FADD R6, R9, R6 ;  /* 0x0000000609067221 */ /* 0x008fe20000000000 */
[----:B------:R-:W-:Y:S06]  /*01c0*/  @P0 EXIT ;  /* 0x000000000000094d */ /* 0x000fec0003800000 */
[----:B------:R-:W-:Y:S01]  /*01d0*/  STG.E.64 desc[UR4][R2.64], R6 ;  /* 0x0000000602007986 */ /* 0x000fe2000c101b04 */
[----:B------:R-:W-:Y:S05]  /*01e0*/  EXIT ;  /* 0x000000000000794d */ /* 0x000fea0003800000 */
.L_x_0:
[----:B------:R-:W-:-:S00]  /*01f0*/  BRA `(.L_x_0) ;  /* 0xfffffffc00fc7947 */ /* 0x000fc0000383ffff */
[----:B------:R-:W-:-:S00]  /*0200*/  NOP ;  /* 0x0000000000007918 */ /* 0x000fc00000000000 */
[----:B------:R-:W-:-:S00]  /*0210*/  NOP ;  /* 0x0000000000007918 */ /* 0x000fc00000000000 */
[----:B------:R-:W-:-:S00]  /*0220*/  NOP ;  /* 0x0000000000007918 */ /* 0x000fc00000000000 */
[----:B------:R-:W-:-:S00]  /*0230*/  NOP ;  /* 0x0000000000007918 */ /* 0x000fc00000000000 */
[----:B------:R-:W-:-:S00]  /*0240*/  NOP ;  /* 0x0000000000007918 */ /* 0x000fc00000000000 */
[----:B------:R-:W-:-:S00]  /*0250*/  NOP ;  /* 0x0000000000007918 */ /* 0x000fc00000000000 */
[----:B------:R-:W-:-:S00]  /*0260*/  NOP ;  /* 0x0000000000007918 */ /* 0x000fc00000000000 */
[----:B------:R-:W-:-:S00]  /*0270*/  NOP ;  /* 0x0000000000007918 */ /* 0x000fc00000000000 */
.L_x_1:


//--------------------- .nv.constant0.triton_poi_fused_convolution_3 --------------------------
	.section	.nv.constant0.triton_poi_fused_convolution_3,"a",@progbits
	.sectionflags	@""
	.align	4
.nv.constant0.triton_poi_fused_convolution_3:
	.zero		548
